//
// Generated by NVIDIA NVVM Compiler
//
// Compiler Build ID: CL-36424714
// Cuda compilation tools, release 13.0, V13.0.88
// Based on NVVM 20.0.0
//

.version 9.0
.target sm_100
.address_size 64

	// .globl	sigmoid_forward

.visible .entry sigmoid_forward(
	.param .u64 .ptr .align 1 sigmoid_forward_param_0,
	.param .u64 .ptr .align 1 sigmoid_forward_param_1,
	.param .u32 sigmoid_forward_param_2,
	.param .u32 sigmoid_forward_param_3
)
{
	.reg .pred 	%p<3>;
	.reg .b32 	%r<9>;
	.reg .b32 	%f<15>;
	.reg .b64 	%rd<9>;

	ld.param.u64 	%rd2, [sigmoid_forward_param_0];
	ld.param.u64 	%rd3, [sigmoid_forward_param_1];
	ld.param.u32 	%r3, [sigmoid_forward_param_2];
	ld.param.u32 	%r2, [sigmoid_forward_param_3];
	mov.u32 	%r4, %ctaid.x;
	mov.u32 	%r5, %ntid.x;
	mov.u32 	%r6, %tid.x;
	mad.lo.s32 	%r1, %r4, %r5, %r6;
	setp.ge.s32 	%p1, %r1, %r3;
	@%p1 bra 	$L__BB0_4;
	cvta.to.global.u64 	%rd4, %rd2;
	mul.wide.s32 	%rd5, %r1, 4;
	add.s64 	%rd1, %rd4, %rd5;
	ld.global.f32 	%f2, [%rd1];
	fma.rn.f32 	%f3, %f2, 0fBBBB989D, 0f3F000000;
	cvt.sat.f32.f32 	%f4, %f3;
	mov.f32 	%f5, 0f4B400001;
	mov.f32 	%f6, 0f437C0000;
	fma.rm.f32 	%f7, %f4, %f6, %f5;
	add.f32 	%f8, %f7, 0fCB40007F;
	neg.f32 	%f9, %f8;
	fma.rn.f32 	%f10, %f2, 0fBFB8AA3B, %f9;
	fma.rn.f32 	%f11, %f2, 0fB2A57060, %f10;
	mov.b32 	%r7, %f7;
	shl.b32 	%r8, %r7, 23;
	mov.b32 	%f12, %r8;
	ex2.approx.ftz.f32 	%f13, %f11;
	fma.rn.f32 	%f14, %f13, %f12, 0f3F800000;
	rcp.rn.f32 	%f1, %f14;
	setp.eq.s32 	%p2, %r2, 0;
	@%p2 bra 	$L__BB0_3;
	st.global.f32 	[%rd1], %f1;
	bra.uni 	$L__BB0_4;
$L__BB0_3:
	cvta.to.global.u64 	%rd6, %rd3;
	add.s64 	%rd8, %rd6, %rd5;
	st.global.f32 	[%rd8], %f1;
$L__BB0_4:
	ret;

}
	// .globl	tanh_forward
.visible .entry tanh_forward(
	.param .u64 .ptr .align 1 tanh_forward_param_0,
	.param .u64 .ptr .align 1 tanh_forward_param_1,
	.param .u32 tanh_forward_param_2,
	.param .u32 tanh_forward_param_3
)
{
	.reg .pred 	%p<5>;
	.reg .b32 	%r<7>;
	.reg .b32 	%f<17>;
	.reg .b64 	%rd<9>;

	ld.param.u64 	%rd2, [tanh_forward_param_0];
	ld.param.u64 	%rd3, [tanh_forward_param_1];
	ld.param.u32 	%r3, [tanh_forward_param_2];
	ld.param.u32 	%r2, [tanh_forward_param_3];
	mov.u32 	%r4, %ctaid.x;
	mov.u32 	%r5, %ntid.x;
	mov.u32 	%r6, %tid.x;
	mad.lo.s32 	%r1, %r4, %r5, %r6;
	setp.ge.s32 	%p1, %r1, %r3;
	@%p1 bra 	$L__BB1_4;
	cvta.to.global.u64 	%rd4, %rd2;
	mul.wide.s32 	%rd5, %r1, 4;
	add.s64 	%rd1, %rd4, %rd5;
	ld.global.f32 	%f2, [%rd1];
	abs.f32 	%f3, %f2;
	mul.f32 	%f4, %f3, 0f4038AA3B;
	ex2.approx.ftz.f32 	%f5, %f4;
	add.f32 	%f6, %f5, 0f3F800000;
	rcp.approx.ftz.f32 	%f7, %f6;
	fma.rn.f32 	%f8, %f7, 0fC0000000, 0f3F800000;
	setp.ge.f32 	%p2, %f3, 0f41102CB4;
	selp.f32 	%f9, 0f3F800000, %f8, %p2;
	copysign.f32 	%f10, %f2, %f9;
	mul.f32 	%f11, %f2, %f2;
	fma.rn.f32 	%f12, %f11, 0f3C80F082, 0fBD563CAE;
	fma.rn.f32 	%f13, %f12, %f11, 0f3E085941;
	fma.rn.f32 	%f14, %f13, %f11, 0fBEAAA9ED;
	fma.rn.f32 	%f15, %f14, %f11, 0f00000000;
	fma.rn.f32 	%f16, %f15, %f2, %f2;
	setp.ge.f32 	%p3, %f3, 0f3F19999A;
	selp.f32 	%f1, %f10, %f16, %p3;
	setp.eq.s32 	%p4, %r2, 0;
	@%p4 bra 	$L__BB1_3;
	st.global.f32 	[%rd1], %f1;
	bra.uni 	$L__BB1_4;
$L__BB1_3:
	cvta.to.global.u64 	%rd6, %rd3;
	add.s64 	%rd8, %rd6, %rd5;
	st.global.f32 	[%rd8], %f1;
$L__BB1_4:
	ret;

}
	// .globl	leakyrelu_forward
.visible .entry leakyrelu_forward(
	.param .u64 .ptr .align 1 leakyrelu_forward_param_0,
	.param .u64 .ptr .align 1 leakyrelu_forward_param_1,
	.param .u32 leakyrelu_forward_param_2,
	.param .f32 leakyrelu_forward_param_3,
	.param .u32 leakyrelu_forward_param_4
)
{
	.reg .pred 	%p<4>;
	.reg .b32 	%r<7>;
	.reg .b32 	%f<5>;
	.reg .b64 	%rd<9>;

	ld.param.u64 	%rd2, [leakyrelu_forward_param_0];
	ld.param.u64 	%rd3, [leakyrelu_forward_param_1];
	ld.param.u32 	%r3, [leakyrelu_forward_param_2];
	ld.param.f32 	%f2, [leakyrelu_forward_param_3];
	ld.param.u32 	%r2, [leakyrelu_forward_param_4];
	mov.u32 	%r4, %ctaid.x;
	mov.u32 	%r5, %ntid.x;
	mov.u32 	%r6, %tid.x;
	mad.lo.s32 	%r1, %r4, %r5, %r6;
	setp.ge.s32 	%p1, %r1, %r3;
	@%p1 bra 	$L__BB2_4;
	cvta.to.global.u64 	%rd4, %rd2;
	mul.wide.s32 	%rd5, %r1, 4;
	add.s64 	%rd1, %rd4, %rd5;
	ld.global.f32 	%f3, [%rd1];
	setp.gt.f32 	%p2, %f3, 0f00000000;
	mul.f32 	%f4, %f2, %f3;
	selp.f32 	%f1, %f3, %f4, %p2;
	setp.eq.s32 	%p3, %r2, 0;
	@%p3 bra 	$L__BB2_3;
	st.global.f32 	[%rd1], %f1;
	bra.uni 	$L__BB2_4;
$L__BB2_3:
	cvta.to.global.u64 	%rd6, %rd3;
	add.s64 	%rd8, %rd6, %rd5;
	st.global.f32 	[%rd8], %f1;
$L__BB2_4:
	ret;

}
	// .globl	elu_forward
.visible .entry elu_forward(
	.param .u64 .ptr .align 1 elu_forward_param_0,
	.param .u64 .ptr .align 1 elu_forward_param_1,
	.param .u32 elu_forward_param_2,
	.param .f32 elu_forward_param_3,
	.param .u32 elu_forward_param_4
)
{
	.reg .pred 	%p<4>;
	.reg .b32 	%r<9>;
	.reg .b32 	%f<18>;
	.reg .b64 	%rd<9>;

	ld.param.u64 	%rd2, [elu_forward_param_0];
	ld.param.u64 	%rd3, [elu_forward_param_1];
	ld.param.u32 	%r3, [elu_forward_param_2];
	ld.param.f32 	%f4, [elu_forward_param_3];
	ld.param.u32 	%r2, [elu_forward_param_4];
	mov.u32 	%r4, %ctaid.x;
	mov.u32 	%r5, %ntid.x;
	mov.u32 	%r6, %tid.x;
	mad.lo.s32 	%r1, %r4, %r5, %r6;
	setp.ge.s32 	%p1, %r1, %r3;
	@%p1 bra 	$L__BB3_6;
	cvta.to.global.u64 	%rd4, %rd2;
	mul.wide.s32 	%rd5, %r1, 4;
	add.s64 	%rd1, %rd4, %rd5;
	ld.global.f32 	%f17, [%rd1];
	setp.gt.f32 	%p2, %f17, 0f00000000;
	@%p2 bra 	$L__BB3_3;
	fma.rn.f32 	%f5, %f17, 0f3BBB989D, 0f3F000000;
	cvt.sat.f32.f32 	%f6, %f5;
	mov.f32 	%f7, 0f4B400001;
	mov.f32 	%f8, 0f437C0000;
	fma.rm.f32 	%f9, %f6, %f8, %f7;
	add.f32 	%f10, %f9, 0fCB40007F;
	neg.f32 	%f11, %f10;
	fma.rn.f32 	%f12, %f17, 0f3FB8AA3B, %f11;
	fma.rn.f32 	%f13, %f17, 0f32A57060, %f12;
	mov.b32 	%r7, %f9;
	shl.b32 	%r8, %r7, 23;
	mov.b32 	%f14, %r8;
	ex2.approx.ftz.f32 	%f15, %f13;
	fma.rn.f32 	%f16, %f15, %f14, 0fBF800000;
	mul.f32 	%f17, %f4, %f16;
$L__BB3_3:
	setp.eq.s32 	%p3, %r2, 0;
	@%p3 bra 	$L__BB3_5;
	st.global.f32 	[%rd1], %f17;
	bra.uni 	$L__BB3_6;
$L__BB3_5:
	cvta.to.global.u64 	%rd6, %rd3;
	add.s64 	%rd8, %rd6, %rd5;
	st.global.f32 	[%rd8], %f17;
$L__BB3_6:
	ret;

}


// ===== COMPILED SASS (sm_100) =====

	.target	sm_100

	.elftype	@"ET_EXEC"


//--------------------- .note.nv.tkinfo           --------------------------
	.section	.note.nv.tkinfo,"",@"SHT_NOTE"
	.sectionflags	@"SHF_NOTE_NV_TKINFO"
	.tkinfo
        /*0018*/ 	.word	0x00000002
        /*0030*/ 	.string	""
        /*0030*/ 	.string	"ptxas"
        /*0030*/ 	.string	"Cuda compilation tools, release 13.0, V13.0.88"
        /*0030*/ 	.string	"Build cuda_13.0.r13.0/compiler.36424714_0"
        /*0030*/ 	.string	"-arch sm_100 -m 64 "



//--------------------- .note.nv.cuinfo           --------------------------
	.section	.note.nv.cuinfo,"",@"SHT_NOTE"
	.sectionflags	@"SHF_NOTE_NV_CUINFO"
        /*0018*/ 	.short	0x0002
        /*001a*/ 	.short	0x0064
        /*001c*/ 	.short	0x0082
	.zero		2


//--------------------- .nv.info                  --------------------------
	.section	.nv.info,"",@"SHT_CUDA_INFO"
	.align	4


	//----- nvinfo : EIATTR_REGCOUNT
	.align		4
        /*0000*/ 	.byte	0x04, 0x2f
        /*0002*/ 	.short	(.L_1 - .L_0)
	.align		4
.L_0:
        /*0004*/ 	.word	index@(sigmoid_forward)
        /*0008*/ 	.word	0x00000010


	//----- nvinfo : EIATTR_FRAME_SIZE
	.align		4
.L_1:
        /*000c*/ 	.byte	0x04, 0x11
        /*000e*/ 	.short	(.L_3 - .L_2)
	.align		4
.L_2:
        /*0010*/ 	.word	index@($__internal_0_$__cuda_sm20_rcp_rn_f32_slowpath)
        /*0014*/ 	.word	0x00000000


	//----- nvinfo : EIATTR_FRAME_SIZE
	.align		4
.L_3:
        /*0018*/ 	.byte	0x04, 0x11
        /*001a*/ 	.short	(.L_5 - .L_4)
	.align		4
.L_4:
        /*001c*/ 	.word	index@(sigmoid_forward)
        /*0020*/ 	.word	0x00000000


	//----- nvinfo : EIATTR_REGCOUNT
	.align		4
.L_5:
        /*0024*/ 	.byte	0x04, 0x2f
        /*0026*/ 	.short	(.L_7 - .L_6)
	.align		4
.L_6:
        /*0028*/ 	.word	index@(tanh_forward)
        /*002c*/ 	.word	0x0000000c


	//----- nvinfo : EIATTR_FRAME_SIZE
	.align		4
.L_7:
        /*0030*/ 	.byte	0x04, 0x11
        /*0032*/ 	.short	(.L_9 - .L_8)
	.align		4
.L_8:
        /*0034*/ 	.word	index@(tanh_forward)
        /*0038*/ 	.word	0x00000000


	//----- nvinfo : EIATTR_REGCOUNT
	.align		4
.L_9:
        /*003c*/ 	.byte	0x04, 0x2f
        /*003e*/ 	.short	(.L_11 - .L_10)
	.align		4
.L_10:
        /*0040*/ 	.word	index@(leakyrelu_forward)
        /*0044*/ 	.word	0x0000000a


	//----- nvinfo : EIATTR_FRAME_SIZE
	.align		4
.L_11:
        /*0048*/ 	.byte	0x04, 0x11
        /*004a*/ 	.short	(.L_13 - .L_12)
	.align		4
.L_12:
        /*004c*/ 	.word	index@(leakyrelu_forward)
        /*0050*/ 	.word	0x00000000


	//----- nvinfo : EIATTR_REGCOUNT
	.align		4
.L_13:
        /*0054*/ 	.byte	0x04, 0x2f
        /*0056*/ 	.short	(.L_15 - .L_14)
	.align		4
.L_14:
        /*0058*/ 	.word	index@(elu_forward)
        /*005c*/ 	.word	0x0000000c


	//----- nvinfo : EIATTR_FRAME_SIZE
	.align		4
.L_15:
        /*0060*/ 	.byte	0x04, 0x11
        /*0062*/ 	.short	(.L_17 - .L_16)
	.align		4
.L_16:
        /*0064*/ 	.word	index@(elu_forward)
        /*0068*/ 	.word	0x00000000


	//----- nvinfo : EIATTR_MIN_STACK_SIZE
	.align		4
.L_17:
        /*006c*/ 	.byte	0x04, 0x12
        /*006e*/ 	.short	(.L_19 - .L_18)
	.align		4
.L_18:
        /*0070*/ 	.word	index@(elu_forward)
        /*0074*/ 	.word	0x00000000


	//----- nvinfo : EIATTR_MIN_STACK_SIZE
	.align		4
.L_19:
        /*0078*/ 	.byte	0x04, 0x12
        /*007a*/ 	.short	(.L_21 - .L_20)
	.align		4
.L_20:
        /*007c*/ 	.word	index@(leakyrelu_forward)
        /*0080*/ 	.word	0x00000000


	//----- nvinfo : EIATTR_MIN_STACK_SIZE
	.align		4
.L_21:
        /*0084*/ 	.byte	0x04, 0x12
        /*0086*/ 	.short	(.L_23 - .L_22)
	.align		4
.L_22:
        /*0088*/ 	.word	index@(tanh_forward)
        /*008c*/ 	.word	0x00000000


	//----- nvinfo : EIATTR_MIN_STACK_SIZE
	.align		4
.L_23:
        /*0090*/ 	.byte	0x04, 0x12
        /*0092*/ 	.short	(.L_25 - .L_24)
	.align		4
.L_24:
        /*0094*/ 	.word	index@(sigmoid_forward)
        /*0098*/ 	.word	0x00000000
.L_25:


//--------------------- .nv.compat                --------------------------
	.section	.nv.compat,"",@"SHT_CUDA_COMPAT_INFO"
	.align	4
        /*0000*/ 	.byte	0x02, 0x09, 0x00, 0x00, 0x02, 0x02, 0x01, 0x00, 0x02, 0x05, 0x05, 0x00, 0x03, 0x07, 0x01, 0x01
        /*0010*/ 	.byte	0x02, 0x03, 0x00, 0x00, 0x02, 0x06, 0x01, 0x00, 0x04, 0x0b, 0x08, 0x00, 0x01, 0x00, 0x00, 0x00
        /*0020*/ 	.byte	0x00, 0x00, 0x00, 0x00


//--------------------- .nv.info.elu_forward      --------------------------
	.section	.nv.info.elu_forward,"",@"SHT_CUDA_INFO"
	.sectionflags	@""
	.align	4


	//----- nvinfo : EIATTR_CUDA_API_VERSION
	.align		4
        /*0000*/ 	.byte	0x04, 0x37
        /*0002*/ 	.short	(.L_27 - .L_26)
.L_26:
        /*0004*/ 	.word	0x00000082


	//----- nvinfo : EIATTR_KPARAM_INFO
	.align		4
.L_27:
        /*0008*/ 	.byte	0x04, 0x17
        /*000a*/ 	.short	(.L_29 - .L_28)
.L_28:
        /*000c*/ 	.word	0x00000000
        /*0010*/ 	.short	0x0004
        /*0012*/ 	.short	0x0018
        /*0014*/ 	.byte	0x00, 0xf0, 0x11, 0x00


	//----- nvinfo : EIATTR_KPARAM_INFO
	.align		4
.L_29:
        /*0018*/ 	.byte	0x04, 0x17
        /*001a*/ 	.short	(.L_31 - .L_30)
.L_30:
        /*001c*/ 	.word	0x00000000
        /*0020*/ 	.short	0x0003
        /*0022*/ 	.short	0x0014
        /*0024*/ 	.byte	0x00, 0xf0, 0x11, 0x00


	//----- nvinfo : EIATTR_KPARAM_INFO
	.align		4
.L_31:
        /*0028*/ 	.byte	0x04, 0x17
        /*002a*/ 	.short	(.L_33 - .L_32)
.L_32:
        /*002c*/ 	.word	0x00000000
        /*0030*/ 	.short	0x0002
        /*0032*/ 	.short	0x0010
        /*0034*/ 	.byte	0x00, 0xf0, 0x11, 0x00


	//----- nvinfo : EIATTR_KPARAM_INFO
	.align		4
.L_33:
        /*0038*/ 	.byte	0x04, 0x17
        /*003a*/ 	.short	(.L_35 - .L_34)
.L_34:
        /*003c*/ 	.word	0x00000000
        /*0040*/ 	.short	0x0001
        /*0042*/ 	.short	0x0008
        /*0044*/ 	.byte	0x00, 0xf5, 0x21, 0x00


	//----- nvinfo : EIATTR_KPARAM_INFO
	.align		4
.L_35:
        /*0048*/ 	.byte	0x04, 0x17
        /*004a*/ 	.short	(.L_37 - .L_36)
.L_36:
        /*004c*/ 	.word	0x00000000
        /*0050*/ 	.short	0x0000
        /*0052*/ 	.short	0x0000
        /*0054*/ 	.byte	0x00, 0xf5, 0x21, 0x00


	//----- nvinfo : EIATTR_SPARSE_MMA_MASK
	.align		4
.L_37:
        /*0058*/ 	.byte	0x03, 0x50
        /*005a*/ 	.short	0x0000


	//----- nvinfo : EIATTR_MAXREG_COUNT
	.align		4
        /*005c*/ 	.byte	0x03, 0x1b
        /*005e*/ 	.short	0x00ff


	//----- nvinfo : EIATTR_MERCURY_ISA_VERSION
	.align		4
        /*0060*/ 	.byte	0x03, 0x5f
        /*0062*/ 	.short	0x0101


	//----- nvinfo : EIATTR_VRC_CTA_INIT_COUNT
	.align		4
        /*0064*/ 	.byte	0x02, 0x4a
	.zero		1
	.zero		1


	//----- nvinfo : EIATTR_EXIT_INSTR_OFFSETS
	.align		4
        /*0068*/ 	.byte	0x04, 0x1c
        /*006a*/ 	.short	(.L_39 - .L_38)


	//   ....[0]....
.L_38:
        /*006c*/ 	.word	0x00000070


	//   ....[1]....
        /*0070*/ 	.word	0x000001f0


	//   ....[2]....
        /*0074*/ 	.word	0x00000230


	//----- nvinfo : EIATTR_CRS_STACK_SIZE
	.align		4
.L_39:
        /*0078*/ 	.byte	0x04, 0x1e
        /*007a*/ 	.short	(.L_41 - .L_40)
.L_40:
        /*007c*/ 	.word	0x00000000


	//----- nvinfo : EIATTR_CBANK_PARAM_SIZE
	.align		4
.L_41:
        /*0080*/ 	.byte	0x03, 0x19
        /*0082*/ 	.short	0x001c


	//----- nvinfo : EIATTR_PARAM_CBANK
	.align		4
        /*0084*/ 	.byte	0x04, 0x0a
        /*0086*/ 	.short	(.L_43 - .L_42)
	.align		4
.L_42:
        /*0088*/ 	.word	index@(.nv.constant0.elu_forward)
        /*008c*/ 	.short	0x0380
        /*008e*/ 	.short	0x001c


	//----- nvinfo : EIATTR_SW_WAR
	.align		4
.L_43:
        /*0090*/ 	.byte	0x04, 0x36
        /*0092*/ 	.short	(.L_45 - .L_44)
.L_44:
        /*0094*/ 	.word	0x00000008
.L_45:


//--------------------- .nv.info.leakyrelu_forward --------------------------
	.section	.nv.info.leakyrelu_forward,"",@"SHT_CUDA_INFO"
	.sectionflags	@""
	.align	4


	//----- nvinfo : EIATTR_CUDA_API_VERSION
	.align		4
        /*0000*/ 	.byte	0x04, 0x37
        /*0002*/ 	.short	(.L_47 - .L_46)
.L_46:
        /*0004*/ 	.word	0x00000082


	//----- nvinfo : EIATTR_KPARAM_INFO
	.align		4
.L_47:
        /*0008*/ 	.byte	0x04, 0x17
        /*000a*/ 	.short	(.L_49 - .L_48)
.L_48:
        /*000c*/ 	.word	0x00000000
        /*0010*/ 	.short	0x0004
        /*0012*/ 	.short	0x0018
        /*0014*/ 	.byte	0x00, 0xf0, 0x11, 0x00


	//----- nvinfo : EIATTR_KPARAM_INFO
	.align		4
.L_49:
        /*0018*/ 	.byte	0x04, 0x17
        /*001a*/ 	.short	(.L_51 - .L_50)
.L_50:
        /*001c*/ 	.word	0x00000000
        /*0020*/ 	.short	0x0003
        /*0022*/ 	.short	0x0014
        /*0024*/ 	.byte	0x00, 0xf0, 0x11, 0x00


	//----- nvinfo : EIATTR_KPARAM_INFO
	.align		4
.L_51:
        /*0028*/ 	.byte	0x04, 0x17
        /*002a*/ 	.short	(.L_53 - .L_52)
.L_52:
        /*002c*/ 	.word	0x00000000
        /*0030*/ 	.short	0x0002
        /*0032*/ 	.short	0x0010
        /*0034*/ 	.byte	0x00, 0xf0, 0x11, 0x00


	//----- nvinfo : EIATTR_KPARAM_INFO
	.align		4
.L_53:
        /*0038*/ 	.byte	0x04, 0x17
        /*003a*/ 	.short	(.L_55 - .L_54)
.L_54:
        /*003c*/ 	.word	0x00000000
        /*0040*/ 	.short	0x0001
        /*0042*/ 	.short	0x0008
        /*0044*/ 	.byte	0x00, 0xf5, 0x21, 0x00


	//----- nvinfo : EIATTR_KPARAM_INFO
	.align		4
.L_55:
        /*0048*/ 	.byte	0x04, 0x17
        /*004a*/ 	.short	(.L_57 - .L_56)
.L_56:
        /*004c*/ 	.word	0x00000000
        /*0050*/ 	.short	0x0000
        /*0052*/ 	.short	0x0000
        /*0054*/ 	.byte	0x00, 0xf5, 0x21, 0x00


	//----- nvinfo : EIATTR_SPARSE_MMA_MASK
	.align		4
.L_57:
        /*0058*/ 	.byte	0x03, 0x50
        /*005a*/ 	.short	0x0000


	//----- nvinfo : EIATTR_MAXREG_COUNT
	.align		4
        /*005c*/ 	.byte	0x03, 0x1b
        /*005e*/ 	.short	0x00ff


	//----- nvinfo : EIATTR_MERCURY_ISA_VERSION
	.align		4
        /*0060*/ 	.byte	0x03, 0x5f
        /*0062*/ 	.short	0x0101


	//----- nvinfo : EIATTR_VRC_CTA_INIT_COUNT
	.align		4
        /*0064*/ 	.byte	0x02, 0x4a
	.zero		1
	.zero		1


	//----- nvinfo : EIATTR_EXIT_INSTR_OFFSETS
	.align		4
        /*0068*/ 	.byte	0x04, 0x1c
        /*006a*/ 	.short	(.L_59 - .L_58)


	//   ....[0]....
.L_58:
        /*006c*/ 	.word	0x00000070


	//   ....[1]....
        /*0070*/ 	.word	0x00000120


	//   ....[2]....
        /*0074*/ 	.word	0x00000160


	//----- nvinfo : EIATTR_CBANK_PARAM_SIZE
	.align		4
.L_59:
        /*0078*/ 	.byte	0x03, 0x19
        /*007a*/ 	.short	0x001c


	//----- nvinfo : EIATTR_PARAM_CBANK
	.align		4
        /*007c*/ 	.byte	0x04, 0x0a
        /*007e*/ 	.short	(.L_61 - .L_60)
	.align		4
.L_60:
        /*0080*/ 	.word	index@(.nv.constant0.leakyrelu_forward)
        /*0084*/ 	.short	0x0380
        /*0086*/ 	.short	0x001c


	//----- nvinfo : EIATTR_SW_WAR
	.align		4
.L_61:
        /*0088*/ 	.byte	0x04, 0x36
        /*008a*/ 	.short	(.L_63 - .L_62)
.L_62:
        /*008c*/ 	.word	0x00000008
.L_63:


//--------------------- .nv.info.tanh_forward     --------------------------
	.section	.nv.info.tanh_forward,"",@"SHT_CUDA_INFO"
	.sectionflags	@""
	.align	4


	//----- nvinfo : EIATTR_CUDA_API_VERSION
	.align		4
        /*0000*/ 	.byte	0x04, 0x37
        /*0002*/ 	.short	(.L_65 - .L_64)
.L_64:
        /*0004*/ 	.word	0x00000082


	//----- nvinfo : EIATTR_KPARAM_INFO
	.align		4
.L_65:
        /*0008*/ 	.byte	0x04, 0x17
        /*000a*/ 	.short	(.L_67 - .L_66)
.L_66:
        /*000c*/ 	.word	0x00000000
        /*0010*/ 	.short	0x0003
        /*0012*/ 	.short	0x0014
        /*0014*/ 	.byte	0x00, 0xf0, 0x11, 0x00


	//----- nvinfo : EIATTR_KPARAM_INFO
	.align		4
.L_67:
        /*0018*/ 	.byte	0x04, 0x17
        /*001a*/ 	.short	(.L_69 - .L_68)
.L_68:
        /*001c*/ 	.word	0x00000000
        /*0020*/ 	.short	0x0002
        /*0022*/ 	.short	0x0010
        /*0024*/ 	.byte	0x00, 0xf0, 0x11, 0x00


	//----- nvinfo : EIATTR_KPARAM_INFO
	.align		4
.L_69:
        /*0028*/ 	.byte	0x04, 0x17
        /*002a*/ 	.short	(.L_71 - .L_70)
.L_70:
        /*002c*/ 	.word	0x00000000
        /*0030*/ 	.short	0x0001
        /*0032*/ 	.short	0x0008
        /*0034*/ 	.byte	0x00, 0xf5, 0x21, 0x00


	//----- nvinfo : EIATTR_KPARAM_INFO
	.align		4
.L_71:
        /*0038*/ 	.byte	0x04, 0x17
        /*003a*/ 	.short	(.L_73 - .L_72)
.L_72:
        /*003c*/ 	.word	0x00000000
        /*0040*/ 	.short	0x0000
        /*0042*/ 	.short	0x0000
        /*0044*/ 	.byte	0x00, 0xf5, 0x21, 0x00


	//----- nvinfo : EIATTR_SPARSE_MMA_MASK
	.align		4
.L_73:
        /*0048*/ 	.byte	0x03, 0x50
        /*004a*/ 	.short	0x0000


	//----- nvinfo : EIATTR_MAXREG_COUNT
	.align		4
        /*004c*/ 	.byte	0x03, 0x1b
        /*004e*/ 	.short	0x00ff


	//----- nvinfo : EIATTR_MERCURY_ISA_VERSION
	.align		4
        /*0050*/ 	.byte	0x03, 0x5f
        /*0052*/ 	.short	0x0101


	//----- nvinfo : EIATTR_VRC_CTA_INIT_COUNT
	.align		4
        /*0054*/ 	.byte	0x02, 0x4a
	.zero		1
	.zero		1


	//----- nvinfo : EIATTR_EXIT_INSTR_OFFSETS
	.align		4
        /*0058*/ 	.byte	0x04, 0x1c
        /*005a*/ 	.short	(.L_75 - .L_74)


	//   ....[0]....
.L_74:
        /*005c*/ 	.word	0x00000070


	//   ....[1]....
        /*0060*/ 	.word	0x00000200


	//   ....[2]....
        /*0064*/ 	.word	0x00000240


	//----- nvinfo : EIATTR_CBANK_PARAM_SIZE
	.align		4
.L_75:
        /*0068*/ 	.byte	0x03, 0x19
        /*006a*/ 	.short	0x0018


	//----- nvinfo : EIATTR_PARAM_CBANK
	.align		4
        /*006c*/ 	.byte	0x04, 0x0a
        /*006e*/ 	.short	(.L_77 - .L_76)
	.align		4
.L_76:
        /*0070*/ 	.word	index@(.nv.constant0.tanh_forward)
        /*0074*/ 	.short	0x0380
        /*0076*/ 	.short	0x0018


	//----- nvinfo : EIATTR_SW_WAR
	.align		4
.L_77:
        /*0078*/ 	.byte	0x04, 0x36
        /*007a*/ 	.short	(.L_79 - .L_78)
.L_78:
        /*007c*/ 	.word	0x00000008
.L_79:


//--------------------- .nv.info.sigmoid_forward  --------------------------
	.section	.nv.info.sigmoid_forward,"",@"SHT_CUDA_INFO"
	.sectionflags	@""
	.align	4


	//----- nvinfo : EIATTR_CUDA_API_VERSION
	.align		4
        /*0000*/ 	.byte	0x04, 0x37
        /*0002*/ 	.short	(.L_81 - .L_80)
.L_80:
        /*0004*/ 	.word	0x00000082


	//----- nvinfo : EIATTR_KPARAM_INFO
	.align		4
.L_81:
        /*0008*/ 	.byte	0x04, 0x17
        /*000a*/ 	.short	(.L_83 - .L_82)
.L_82:
        /*000c*/ 	.word	0x00000000
        /*0010*/ 	.short	0x0003
        /*0012*/ 	.short	0x0014
        /*0014*/ 	.byte	0x00, 0xf0, 0x11, 0x00


	//----- nvinfo : EIATTR_KPARAM_INFO
	.align		4
.L_83:
        /*0018*/ 	.byte	0x04, 0x17
        /*001a*/ 	.short	(.L_85 - .L_84)
.L_84:
        /*001c*/ 	.word	0x00000000
        /*0020*/ 	.short	0x0002
        /*0022*/ 	.short	0x0010
        /*0024*/ 	.byte	0x00, 0xf0, 0x11, 0x00


	//----- nvinfo : EIATTR_KPARAM_INFO
	.align		4
.L_85:
        /*0028*/ 	.byte	0x04, 0x17
        /*002a*/ 	.short	(.L_87 - .L_86)
.L_86:
        /*002c*/ 	.word	0x00000000
        /*0030*/ 	.short	0x0001
        /*0032*/ 	.short	0x0008
        /*0034*/ 	.byte	0x00, 0xf5, 0x21, 0x00


	//----- nvinfo : EIATTR_KPARAM_INFO
	.align		4
.L_87:
        /*0038*/ 	.byte	0x04, 0x17
        /*003a*/ 	.short	(.L_89 - .L_88)
.L_88:
        /*003c*/ 	.word	0x00000000
        /*0040*/ 	.short	0x0000
        /*0042*/ 	.short	0x0000
        /*0044*/ 	.byte	0x00, 0xf5, 0x21, 0x00


	//----- nvinfo : EIATTR_SPARSE_MMA_MASK
	.align		4
.L_89:
        /*0048*/ 	.byte	0x03, 0x50
        /*004a*/ 	.short	0x0000


	//----- nvinfo : EIATTR_MAXREG_COUNT
	.align		4
        /*004c*/ 	.byte	0x03, 0x1b
        /*004e*/ 	.short	0x00ff


	//----- nvinfo : EIATTR_MERCURY_ISA_VERSION
	.align		4
        /*0050*/ 	.byte	0x03, 0x5f
        /*0052*/ 	.short	0x0101


	//----- nvinfo : EIATTR_VRC_CTA_INIT_COUNT
	.align		4
        /*0054*/ 	.byte	0x02, 0x4a
	.zero		1
	.zero		1


	//----- nvinfo : EIATTR_EXIT_INSTR_OFFSETS
	.align		4
        /*0058*/ 	.byte	0x04, 0x1c
        /*005a*/ 	.short	(.L_91 - .L_90)


	//   ....[0]....
.L_90:
        /*005c*/ 	.word	0x00000070


	//   ....[1]....
        /*0060*/ 	.word	0x00000270


	//   ....[2]....
        /*0064*/ 	.word	0x000002b0


	//----- nvinfo : EIATTR_CRS_STACK_SIZE
	.align		4
.L_91:
        /*0068*/ 	.byte	0x04, 0x1e
        /*006a*/ 	.short	(.L_93 - .L_92)
.L_92:
        /*006c*/ 	.word	0x00000000


	//----- nvinfo : EIATTR_CBANK_PARAM_SIZE
	.align		4
.L_93:
        /*0070*/ 	.byte	0x03, 0x19
        /*0072*/ 	.short	0x0018


	//----- nvinfo : EIATTR_PARAM_CBANK
	.align		4
        /*0074*/ 	.byte	0x04, 0x0a
        /*0076*/ 	.short	(.L_95 - .L_94)
	.align		4
.L_94:
        /*0078*/ 	.word	index@(.nv.constant0.sigmoid_forward)
        /*007c*/ 	.short	0x0380
        /*007e*/ 	.short	0x0018


	//----- nvinfo : EIATTR_SW_WAR
	.align		4
.L_95:
        /*0080*/ 	.byte	0x04, 0x36
        /*0082*/ 	.short	(.L_97 - .L_96)
.L_96:
        /*0084*/ 	.word	0x00000008
.L_97:


//--------------------- .nv.callgraph             --------------------------
	.section	.nv.callgraph,"",@"SHT_CUDA_CALLGRAPH"
	.align	4
	.sectionentsize	8
	.align		4
        /*0000*/ 	.word	0x00000000
	.align		4
        /*0004*/ 	.word	0xffffffff
	.align		4
        /*0008*/ 	.word	0x00000000
	.align		4
        /*000c*/ 	.word	0xfffffffe
	.align		4
        /*0010*/ 	.word	0x00000000
	.align		4
        /*0014*/ 	.word	0xfffffffd
	.align		4
        /*0018*/ 	.word	0x00000000
	.align		4
        /*001c*/ 	.word	0xfffffffc


//--------------------- .text.elu_forward         --------------------------
	.section	.text.elu_forward,"ax",@progbits
	.align	128
        .global         elu_forward
        .type           elu_forward,@function
        .size           elu_forward,(.L_x_14 - elu_forward)
        .other          elu_forward,@"STO_CUDA_ENTRY STV_DEFAULT"
elu_forward:
.text.elu_forward:
[----:B------:R-:W-:Y:S01]  /*0000*/  LDC R1, c[0x0][0x37c] ;  /* 0x0000df00ff017b82 */ /* 0x000fe20000000800 */
[----:B------:R-:W0:Y:S07]  /*0010*/  S2R R0, SR_TID.X ;  /* 0x0000000000007919 */ /* 0x000e2e0000002100 */
[----:B------:R-:W0:Y:S01]  /*0020*/  S2UR UR4, SR_CTAID.X ;  /* 0x00000000000479c3 */ /* 0x000e220000002500 */
[----:B------:R-:W1:Y:S07]  /*0030*/  LDCU UR5, c[0x0][0x390] ;  /* 0x00007200ff0577ac */ /* 0x000e6e0008000800 */
[----:B------:R-:W0:Y:S02]  /*0040*/  LDC R5, c[0x0][0x360] ;  /* 0x0000d800ff057b82 */ /* 0x000e240000000800 */
[----:B0-----:R-:W-:-:S05]  /*0050*/  IMAD R5, R5, UR4, R0 ;  /* 0x0000000405057c24 */ /* 0x001fca000f8e0200 */
[----:B-1----:R-:W-:-:S13]  /*0060*/  ISETP.GE.AND P0, PT, R5, UR5, PT ;  /* 0x0000000505007c0c */ /* 0x002fda000bf06270 */
[----:B------:R-:W-:Y:S05]  /*0070*/  @P0 EXIT ;  /* 0x000000000000094d */ /* 0x000fea0003800000 */
[----:B------:R-:W0:Y:S01]  /*0080*/  LDC.64 R2, c[0x0][0x380] ;  /* 0x0000e000ff027b82 */ /* 0x000e220000000a00 */
[----:B------:R-:W1:Y:S01]  /*0090*/  LDCU.64 UR4, c[0x0][0x358] ;  /* 0x00006b00ff0477ac */ /* 0x000e620008000a00 */
[----:B0-----:R-:W-:-:S05]  /*00a0*/  IMAD.WIDE R2, R5, 0x4, R2 ;  /* 0x0000000405027825 */ /* 0x001fca00078e0202 */
[----:B-1----:R-:W2:Y:S01]  /*00b0*/  LDG.E R7, desc[UR4][R2.64] ;  /* 0x0000000402077981 */ /* 0x002ea2000c1e1900 */
[----:B------:R-:W-:Y:S01]  /*00c0*/  BSSY.RECONVERGENT B0, `(.L_x_0) ;  /* 0x000000f000007945 */ /* 0x000fe20003800200 */
[----:B--2---:R-:W-:-:S13]  /*00d0*/  FSETP.GT.AND P0, PT, R7, RZ, PT ;  /* 0x000000ff0700720b */ /* 0x004fda0003f04000 */
[----:B------:R-:W-:Y:S05]  /*00e0*/  @P0 BRA `(.L_x_1) ;  /* 0x0000000000300947 */ /* 0x000fea0003800000 */
[----:B------:R-:W-:Y:S01]  /*00f0*/  HFMA2 R0, -RZ, RZ, 0.96630859375, -0.0022525787353515625 ;  /* 0x3bbb989dff007431 */ /* 0x000fe200000001ff */
[----:B------:R-:W-:Y:S01]  /*0100*/  MOV R9, 0x437c0000 ;  /* 0x437c000000097802 */ /* 0x000fe20000000f00 */
[----:B------:R-:W0:Y:S03]  /*0110*/  LDCU UR6, c[0x0][0x394] ;  /* 0x00007280ff0677ac */ /* 0x000e260008000800 */
[----:B------:R-:W-:-:S04]  /*0120*/  FFMA.SAT R0, R7, R0, 0.5 ;  /* 0x3f00000007007423 */ /* 0x000fc80000002000 */
[----:B------:R-:W-:-:S04]  /*0130*/  FFMA.RM R0, R0, R9, 12582913 ;  /* 0x4b40000100007423 */ /* 0x000fc80000004009 */
[C---:B------:R-:W-:Y:S01]  /*0140*/  FADD R4, R0.reuse, -12583039 ;  /* 0xcb40007f00047421 */ /* 0x040fe20000000000 */
[----:B------:R-:W-:-:S03]  /*0150*/  SHF.L.U32 R0, R0, 0x17, RZ ;  /* 0x0000001700007819 */ /* 0x000fc600000006ff */
[----:B------:R-:W-:-:S04]  /*0160*/  FFMA R4, R7, 1.4426950216293334961, -R4 ;  /* 0x3fb8aa3b07047823 */ /* 0x000fc80000000804 */
[----:B------:R-:W-:-:S04]  /*0170*/  FFMA R4, R7, 1.925963033500011079e-08, R4 ;  /* 0x32a5706007047823 */ /* 0x000fc80000000004 */
[----:B------:R-:W1:Y:S02]  /*0180*/  MUFU.EX2 R7, R4 ;  /* 0x0000000400077308 */ /* 0x000e640000000800 */
[----:B-1----:R-:W-:-:S04]  /*0190*/  FFMA R7, R0, R7, -1 ;  /* 0xbf80000000077423 */ /* 0x002fc80000000007 */
[----:B0-----:R-:W-:-:S07]  /*01a0*/  FMUL R7, R7, UR6 ;  /* 0x0000000607077c20 */ /* 0x001fce0008400000 */
.L_x_1:
[----:B------:R-:W-:Y:S05]  /*01b0*/  BSYNC.RECONVERGENT B0 ;  /* 0x0000000000007941 */ /* 0x000fea0003800200 */
.L_x_0:
[----:B------:R-:W0:Y:S02]  /*01c0*/  LDCU UR6, c[0x0][0x398] ;  /* 0x00007300ff0677ac */ /* 0x000e240008000800 */
[----:B0-----:R-:W-:-:S13]  /*01d0*/  ISETP.NE.AND P0, PT, RZ, UR6, PT ;  /* 0x00000006ff007c0c */ /* 0x001fda000bf05270 */
[----:B------:R0:W-:Y:S01]  /*01e0*/  @P0 STG.E desc[UR4][R2.64], R7 ;  /* 0x0000000702000986 */ /* 0x0001e2000c101904 */
[----:B------:R-:W-:Y:S05]  /*01f0*/  @P0 EXIT ;  /* 0x000000000000094d */ /* 0x000fea0003800000 */
[----:B0-----:R-:W0:Y:S02]  /*0200*/  LDC.64 R2, c[0x0][0x388] ;  /* 0x0000e200ff027b82 */ /* 0x001e240000000a00 */
[----:B0-----:R-:W-:-:S05]  /*0210*/  IMAD.WIDE R2, R5, 0x4, R2 ;  /* 0x0000000405027825 */ /* 0x001fca00078e0202 */
[----:B------:R-:W-:Y:S01]  /*0220*/  STG.E desc[UR4][R2.64], R7 ;  /* 0x0000000702007986 */ /* 0x000fe2000c101904 */
[----:B------:R-:W-:Y:S05]  /*0230*/  EXIT ;  /* 0x000000000000794d */ /* 0x000fea0003800000 */
.L_x_2:
[----:B------:R-:W-:-:S00]  /*0240*/  BRA `(.L_x_2) ;  /* 0xfffffffc00fc7947 */ /* 0x000fc0000383ffff */
[----:B------:R-:W-:-:S00]  /*0250*/  NOP ;  /* 0x0000000000007918 */ /* 0x000fc00000000000 */
        /* <DEDUP_REMOVED lines=10> */
.L_x_14:


//--------------------- .text.leakyrelu_forward   --------------------------
	.section	.text.leakyrelu_forward,"ax",@progbits
	.align	128
        .global         leakyrelu_forward
        .type           leakyrelu_forward,@function
        .size           leakyrelu_forward,(.L_x_15 - leakyrelu_forward)
        .other          leakyrelu_forward,@"STO_CUDA_ENTRY STV_DEFAULT"
leakyrelu_forward:
.text.leakyrelu_forward:
        /* <DEDUP_REMOVED lines=10> */
[----:B------:R-:W2:Y:S01]  /*00a0*/  LDCU UR7, c[0x0][0x398] ;  /* 0x00007300ff0777ac */ /* 0x000ea20008000800 */
[----:B------:R-:W3:Y:S01]  /*00b0*/  LDCU UR6, c[0x0][0x394] ;  /* 0x00007280ff0677ac */ /* 0x000ee20008000800 */
[----:B0-----:R-:W-:-:S05]  /*00c0*/  IMAD.WIDE R2, R5, 0x4, R2 ;  /* 0x0000000405027825 */ /* 0x001fca00078e0202 */
[----:B-1----:R-:W4:Y:S01]  /*00d0*/  LDG.E R7, desc[UR4][R2.64] ;  /* 0x0000000402077981 */ /* 0x002f22000c1e1900 */
[----:B--2---:R-:W-:Y:S02]  /*00e0*/  ISETP.NE.AND P1, PT, RZ, UR7, PT ;  /* 0x00000007ff007c0c */ /* 0x004fe4000bf25270 */
[----:B----4-:R-:W-:-:S13]  /*00f0*/  FSETP.GT.AND P0, PT, R7, RZ, PT ;  /* 0x000000ff0700720b */ /* 0x010fda0003f04000 */
[----:B---3--:R-:W-:-:S05]  /*0100*/  @!P0 FMUL R7, R7, UR6 ;  /* 0x0000000607078c20 */ /* 0x008fca0008400000 */
[----:B------:R0:W-:Y:S01]  /*0110*/  @P1 STG.E desc[UR4][R2.64], R7 ;  /* 0x0000000702001986 */ /* 0x0001e2000c101904 */
[----:B------:R-:W-:Y:S05]  /*0120*/  @P1 EXIT ;  /* 0x000000000000194d */ /* 0x000fea0003800000 */
[----:B0-----:R-:W0:Y:S02]  /*0130*/  LDC.64 R2, c[0x0][0x388] ;  /* 0x0000e200ff027b82 */ /* 0x001e240000000a00 */
[----:B0-----:R-:W-:-:S05]  /*0140*/  IMAD.WIDE R2, R5, 0x4, R2 ;  /* 0x0000000405027825 */ /* 0x001fca00078e0202 */
[----:B------:R-:W-:Y:S01]  /*0150*/  STG.E desc[UR4][R2.64], R7 ;  /* 0x0000000702007986 */ /* 0x000fe2000c101904 */
[----:B------:R-:W-:Y:S05]  /*0160*/  EXIT ;  /* 0x000000000000794d */ /* 0x000fea0003800000 */
.L_x_3:
        /* <DEDUP_REMOVED lines=9> */
.L_x_15:


//--------------------- .text.tanh_forward        --------------------------
	.section	.text.tanh_forward,"ax",@progbits
	.align	128
        .global         tanh_forward
        .type           tanh_forward,@function
        .size           tanh_forward,(.L_x_16 - tanh_forward)
        .other          tanh_forward,@"STO_CUDA_ENTRY STV_DEFAULT"
tanh_forward:
.text.tanh_forward:
        /* <DEDUP_REMOVED lines=11> */
[----:B0-----:R-:W-:-:S05]  /*00b0*/  IMAD.WIDE R2, R5, 0x4, R2 ;  /* 0x0000000405027825 */ /* 0x001fca00078e0202 */
[----:B-1----:R-:W3:Y:S01]  /*00c0*/  LDG.E R4, desc[UR4][R2.64] ;  /* 0x0000000402047981 */ /* 0x002ee2000c1e1900 */
[----:B------:R-:W-:Y:S01]  /*00d0*/  MOV R8, 0x3c80f082 ;  /* 0x3c80f08200087802 */ /* 0x000fe20000000f00 */
[----:B------:R-:W-:Y:S01]  /*00e0*/  HFMA2 R7, -RZ, RZ, 1.875, 0 ;  /* 0x3f800000ff077431 */ /* 0x000fe200000001ff */
[----:B--2---:R-:W-:Y:S01]  /*00f0*/  ISETP.NE.AND P2, PT, RZ, UR6, PT ;  /* 0x00000006ff007c0c */ /* 0x004fe2000bf45270 */
[C---:B---3--:R-:W-:Y:S01]  /*0100*/  FMUL R0, |R4|.reuse, 2.8853900432586669922 ;  /* 0x4038aa3b04007820 */ /* 0x048fe20000400200 */
[C---:B------:R-:W-:Y:S01]  /*0110*/  FMUL R9, R4.reuse, R4 ;  /* 0x0000000404097220 */ /* 0x040fe20000400000 */
[C---:B------:R-:W-:Y:S02]  /*0120*/  FSETP.GE.AND P1, PT, |R4|.reuse, 0.60000002384185791016, PT ;  /* 0x3f19999a0400780b */ /* 0x040fe40003f26200 */
[----:B------:R-:W-:Y:S01]  /*0130*/  FSETP.GE.AND P0, PT, |R4|, 9.010913848876953125, PT ;  /* 0x41102cb40400780b */ /* 0x000fe20003f06200 */
[C---:B------:R-:W-:Y:S01]  /*0140*/  FFMA R8, R9.reuse, R8, -0.052303962409496307373 ;  /* 0xbd563cae09087423 */ /* 0x040fe20000000008 */
[----:B------:R-:W0:Y:S02]  /*0150*/  MUFU.EX2 R0, R0 ;  /* 0x0000000000007308 */ /* 0x000e240000000800 */
[----:B0-----:R-:W-:Y:S01]  /*0160*/  FADD R6, R0, 1 ;  /* 0x3f80000000067421 */ /* 0x001fe20000000000 */
[----:B------:R-:W-:-:S04]  /*0170*/  FFMA R0, R9, R8, 0.1331529766321182251 ;  /* 0x3e08594109007423 */ /* 0x000fc80000000008 */
[C---:B------:R-:W-:Y:S01]  /*0180*/  FFMA R0, R9.reuse, R0, -0.33332768082618713379 ;  /* 0xbeaaa9ed09007423 */ /* 0x040fe20000000000 */
[----:B------:R-:W0:Y:S03]  /*0190*/  MUFU.RCP R6, R6 ;  /* 0x0000000600067308 */ /* 0x000e260000001000 */
[----:B------:R-:W-:Y:S01]  /*01a0*/  FFMA R9, R9, R0, RZ ;  /* 0x0000000009097223 */ /* 0x000fe200000000ff */
[----:B0-----:R-:W-:-:S05]  /*01b0*/  FFMA R7, R6, -2, R7 ;  /* 0xc000000006077823 */ /* 0x001fca0000000007 */
[----:B------:R-:W-:-:S04]  /*01c0*/  FSEL R7, R7, 1, !P0 ;  /* 0x3f80000007077808 */ /* 0x000fc80004000000 */
[--C-:B------:R-:W-:Y:S01]  /*01d0*/  LOP3.LUT R7, R7, 0x80000000, R4.reuse, 0xb8, !PT ;  /* 0x8000000007077812 */ /* 0x100fe200078eb804 */
[----:B------:R-:W-:-:S05]  /*01e0*/  @!P1 FFMA R7, R4, R9, R4 ;  /* 0x0000000904079223 */ /* 0x000fca0000000004 */
[----:B------:R0:W-:Y:S01]  /*01f0*/  @P2 STG.E desc[UR4][R2.64], R7 ;  /* 0x0000000702002986 */ /* 0x0001e2000c101904 */
[----:B------:R-:W-:Y:S05]  /*0200*/  @P2 EXIT ;  /* 0x000000000000294d */ /* 0x000fea0003800000 */
[----:B0-----:R-:W0:Y:S02]  /*0210*/  LDC.64 R2, c[0x0][0x388] ;  /* 0x0000e200ff027b82 */ /* 0x001e240000000a00 */
[----:B0-----:R-:W-:-:S05]  /*0220*/  IMAD.WIDE R2, R5, 0x4, R2 ;  /* 0x0000000405027825 */ /* 0x001fca00078e0202 */
[----:B------:R-:W-:Y:S01]  /*0230*/  STG.E desc[UR4][R2.64], R7 ;  /* 0x0000000702007986 */ /* 0x000fe2000c101904 */
[----:B------:R-:W-:Y:S05]  /*0240*/  EXIT ;  /* 0x000000000000794d */ /* 0x000fea0003800000 */
.L_x_4:
        /* <DEDUP_REMOVED lines=11> */
.L_x_16:


//--------------------- .text.sigmoid_forward     --------------------------
	.section	.text.sigmoid_forward,"ax",@progbits
	.align	128
        .global         sigmoid_forward
        .type           sigmoid_forward,@function
        .size           sigmoid_forward,(.L_x_13 - sigmoid_forward)
        .other          sigmoid_forward,@"STO_CUDA_ENTRY STV_DEFAULT"
sigmoid_forward:
.text.sigmoid_forward:
        /* <DEDUP_REMOVED lines=12> */
[----:B------:R-:W-:Y:S01]  /*00c0*/  IMAD.MOV.U32 R7, RZ, RZ, 0x3bbb989d ;  /* 0x3bbb989dff077424 */ /* 0x000fe200078e00ff */
[----:B------:R-:W-:Y:S01]  /*00d0*/  BSSY.RECONVERGENT B0, `(.L_x_5) ;  /* 0x0000016000007945 */ /* 0x000fe20003800200 */
[----:B------:R-:W-:Y:S02]  /*00e0*/  IMAD.MOV.U32 R9, RZ, RZ, 0x437c0000 ;  /* 0x437c0000ff097424 */ /* 0x000fe400078e00ff */
[----:B--2---:R-:W-:-:S04]  /*00f0*/  FFMA.SAT R2, R0, -R7, 0.5 ;  /* 0x3f00000000027423 */ /* 0x004fc80000002807 */
[----:B------:R-:W-:-:S04]  /*0100*/  FFMA.RM R2, R2, R9, 12582913 ;  /* 0x4b40000102027423 */ /* 0x000fc80000004009 */
[C---:B------:R-:W-:Y:S01]  /*0110*/  FADD R7, R2.reuse, -12583039 ;  /* 0xcb40007f02077421 */ /* 0x040fe20000000000 */
[----:B------:R-:W-:-:S03]  /*0120*/  SHF.L.U32 R2, R2, 0x17, RZ ;  /* 0x0000001702027819 */ /* 0x000fc600000006ff */
[----:B------:R-:W-:-:S04]  /*0130*/  FFMA R7, R0, -1.4426950216293334961, -R7 ;  /* 0xbfb8aa3b00077823 */ /* 0x000fc80000000807 */
[----:B------:R-:W-:-:S06]  /*0140*/  FFMA R7, R0, -1.925963033500011079e-08, R7 ;  /* 0xb2a5706000077823 */ /* 0x000fcc0000000007 */
[----:B------:R-:W0:Y:S02]  /*0150*/  MUFU.EX2 R7, R7 ;  /* 0x0000000700077308 */ /* 0x000e240000000800 */
[----:B0-----:R-:W-:-:S04]  /*0160*/  FFMA R0, R2, R7, 1 ;  /* 0x3f80000002007423 */ /* 0x001fc80000000007 */
[----:B------:R-:W-:-:S05]  /*0170*/  VIADD R2, R0, 0x1800000 ;  /* 0x0180000000027836 */ /* 0x000fca0000000000 */
[----:B------:R-:W-:-:S04]  /*0180*/  LOP3.LUT R2, R2, 0x7f800000, RZ, 0xc0, !PT ;  /* 0x7f80000002027812 */ /* 0x000fc800078ec0ff */
[----:B------:R-:W-:-:S13]  /*0190*/  ISETP.GT.U32.AND P0, PT, R2, 0x1ffffff, PT ;  /* 0x01ffffff0200780c */ /* 0x000fda0003f04070 */
[----:B------:R-:W-:Y:S05]  /*01a0*/  @P0 BRA `(.L_x_6) ;  /* 0x0000000000100947 */ /* 0x000fea0003800000 */
[----:B------:R-:W-:-:S07]  /*01b0*/  MOV R6, 0x1d0 ;  /* 0x000001d000067802 */ /* 0x000fce0000000f00 */
[----:B------:R-:W-:Y:S05]  /*01c0*/  CALL.REL.NOINC `($__internal_0_$__cuda_sm20_rcp_rn_f32_slowpath) ;  /* 0x00000000003c7944 */ /* 0x000fea0003c00000 */
[----:B------:R-:W-:Y:S01]  /*01d0*/  IMAD.MOV.U32 R7, RZ, RZ, R0 ;  /* 0x000000ffff077224 */ /* 0x000fe200078e0000 */
[----:B------:R-:W-:Y:S06]  /*01e0*/  BRA `(.L_x_7) ;  /* 0x0000000000107947 */ /* 0x000fec0003800000 */
.L_x_6:
[----:B------:R-:W0:Y:S02]  /*01f0*/  MUFU.RCP R7, R0 ;  /* 0x0000000000077308 */ /* 0x000e240000001000 */
[----:B0-----:R-:W-:-:S04]  /*0200*/  FFMA R2, R0, R7, -1 ;  /* 0xbf80000000027423 */ /* 0x001fc80000000007 */
[----:B------:R-:W-:-:S04]  /*0210*/  FADD.FTZ R2, -R2, -RZ ;  /* 0x800000ff02027221 */ /* 0x000fc80000010100 */
[----:B------:R-:W-:-:S07]  /*0220*/  FFMA R7, R7, R2, R7 ;  /* 0x0000000207077223 */ /* 0x000fce0000000007 */
.L_x_7:
[----:B------:R-:W-:Y:S05]  /*0230*/  BSYNC.RECONVERGENT B0 ;  /* 0x0000000000007941 */ /* 0x000fea0003800200 */
.L_x_5:
        /* <DEDUP_REMOVED lines=8> */
        .weak           $__internal_0_$__cuda_sm20_rcp_rn_f32_slowpath
        .type           $__internal_0_$__cuda_sm20_rcp_rn_f32_slowpath,@function
        .size           $__internal_0_$__cuda_sm20_rcp_rn_f32_slowpath,(.L_x_13 - $__internal_0_$__cuda_sm20_rcp_rn_f32_slowpath)
$__internal_0_$__cuda_sm20_rcp_rn_f32_slowpath:
[----:B------:R-:W-:Y:S01]  /*02c0*/  SHF.L.U32 R2, R0, 0x1, RZ ;  /* 0x0000000100027819 */ /* 0x000fe200000006ff */
[----:B------:R-:W-:Y:S03]  /*02d0*/  BSSY.RECONVERGENT B1, `(.L_x_8) ;  /* 0x0000030000017945 */ /* 0x000fe60003800200 */
[----:B------:R-:W-:-:S04]  /*02e0*/  SHF.R.U32.HI R2, RZ, 0x18, R2 ;  /* 0x00000018ff027819 */ /* 0x000fc80000011602 */
[----:B------:R-:W-:-:S13]  /*02f0*/  ISETP.NE.U32.AND P0, PT, R2, RZ, PT ;  /* 0x000000ff0200720c */ /* 0x000fda0003f05070 */
[----:B------:R-:W-:Y:S05]  /*0300*/  @P0 BRA `(.L_x_9) ;  /* 0x0000000000280947 */ /* 0x000fea0003800000 */
[----:B------:R-:W-:-:S05]  /*0310*/  IMAD.SHL.U32 R2, R0, 0x2, RZ ;  /* 0x0000000200027824 */ /* 0x000fca00078e00ff */
[----:B------:R-:W-:-:S13]  /*0320*/  ISETP.NE.AND P0, PT, R2, RZ, PT ;  /* 0x000000ff0200720c */ /* 0x000fda0003f05270 */
[----:B------:R-:W-:Y:S01]  /*0330*/  @P0 FFMA R8, R0, 1.84467440737095516160e+19, RZ ;  /* 0x5f80000000080823 */ /* 0x000fe200000000ff */
[----:B------:R-:W-:Y:S08]  /*0340*/  @!P0 MUFU.RCP R7, R0 ;  /* 0x0000000000078308 */ /* 0x000ff00000001000 */
[----:B------:R-:W0:Y:S02]  /*0350*/  @P0 MUFU.RCP R9, R8 ;  /* 0x0000000800090308 */ /* 0x000e240000001000 */
[----:B0-----:R-:W-:-:S04]  /*0360*/  @P0 FFMA R2, R8, R9, -1 ;  /* 0xbf80000008020423 */ /* 0x001fc80000000009 */
[----:B------:R-:W-:-:S04]  /*0370*/  @P0 FADD.FTZ R2, -R2, -RZ ;  /* 0x800000ff02020221 */ /* 0x000fc80000010100 */
[----:B------:R-:W-:-:S04]  /*0380*/  @P0 FFMA R2, R9, R2, R9 ;  /* 0x0000000209020223 */ /* 0x000fc80000000009 */
[----:B------:R-:W-:Y:S01]  /*0390*/  @P0 FFMA R7, R2, 1.84467440737095516160e+19, RZ ;  /* 0x5f80000002070823 */ /* 0x000fe200000000ff */
[----:B------:R-:W-:Y:S06]  /*03a0*/  BRA `(.L_x_10) ;  /* 0x0000000000887947 */ /* 0x000fec0003800000 */
.L_x_9:
[----:B------:R-:W-:-:S05]  /*03b0*/  VIADD R7, R2, 0xffffff03 ;  /* 0xffffff0302077836 */ /* 0x000fca0000000000 */
[----:B------:R-:W-:-:S13]  /*03c0*/  ISETP.GT.U32.AND P0, PT, R7, 0x1, PT ;  /* 0x000000010700780c */ /* 0x000fda0003f04070 */
[----:B------:R-:W-:Y:S05]  /*03d0*/  @P0 BRA `(.L_x_11) ;  /* 0x0000000000780947 */ /* 0x000fea0003800000 */
[----:B------:R-:W-:Y:S01]  /*03e0*/  LOP3.LUT R8, R0, 0x7fffff, RZ, 0xc0, !PT ;  /* 0x007fffff00087812 */ /* 0x000fe200078ec0ff */
[----:B------:R-:W-:-:S03]  /*03f0*/  HFMA2 R12, -RZ, RZ, 0, 1.78813934326171875e-07 ;  /* 0x00000003ff0c7431 */ /* 0x000fc600000001ff */
[----:B------:R-:W-:-:S04]  /*0400*/  LOP3.LUT R8, R8, 0x3f800000, RZ, 0xfc, !PT ;  /* 0x3f80000008087812 */ /* 0x000fc800078efcff */
[----:B------:R-:W0:Y:S01]  /*0410*/  MUFU.RCP R9, R8 ;  /* 0x0000000800097308 */ /* 0x000e220000001000 */
[----:B------:R-:W-:Y:S01]  /*0420*/  SHF.L.U32 R13, R12, R7, RZ ;  /* 0x000000070c0d7219 */ /* 0x000fe200000006ff */
[----:B0-----:R-:W-:-:S04]  /*0430*/  FFMA R10, R8, R9, -1 ;  /* 0xbf800000080a7423 */ /* 0x001fc80000000009 */
[----:B------:R-:W-:-:S04]  /*0440*/  FADD.FTZ R10, -R10, -RZ ;  /* 0x800000ff0a0a7221 */ /* 0x000fc80000010100 */
[CCC-:B------:R-:W-:Y:S01]  /*0450*/  FFMA.RM R11, R9.reuse, R10.reuse, R9.reuse ;  /* 0x0000000a090b7223 */ /* 0x1c0fe20000004009 */
[----:B------:R-:W-:-:S04]  /*0460*/  FFMA.RP R10, R9, R10, R9 ;  /* 0x0000000a090a7223 */ /* 0x000fc80000008009 */
[C---:B------:R-:W-:Y:S02]  /*0470*/  LOP3.LUT R9, R11.reuse, 0x7fffff, RZ, 0xc0, !PT ;  /* 0x007fffff0b097812 */ /* 0x040fe400078ec0ff */
[----:B------:R-:W-:Y:S02]  /*0480*/  FSETP.NEU.FTZ.AND P0, PT, R11, R10, PT ;  /* 0x0000000a0b00720b */ /* 0x000fe40003f1d000 */
[----:B------:R-:W-:Y:S02]  /*0490*/  LOP3.LUT R10, R9, 0x800000, RZ, 0xfc, !PT ;  /* 0x00800000090a7812 */ /* 0x000fe400078efcff */
[----:B------:R-:W-:Y:S02]  /*04a0*/  SEL R9, RZ, 0xffffffff, !P0 ;  /* 0xffffffffff097807 */ /* 0x000fe40004000000 */
[----:B------:R-:W-:-:S03]  /*04b0*/  LOP3.LUT R8, R13, R10, RZ, 0xc0, !PT ;  /* 0x0000000a0d087212 */ /* 0x000fc600078ec0ff */
[----:B------:R-:W-:Y:S01]  /*04c0*/  IMAD.MOV R9, RZ, RZ, -R9 ;  /* 0x000000ffff097224 */ /* 0x000fe200078e0a09 */
[----:B------:R-:W-:-:S04]  /*04d0*/  SHF.R.U32.HI R8, RZ, R7, R8 ;  /* 0x00000007ff087219 */ /* 0x000fc80000011608 */
[----:B------:R-:W-:Y:S02]  /*04e0*/  LOP3.LUT P1, RZ, R9, R7, R10, 0xf8, !PT ;  /* 0x0000000709ff7212 */ /* 0x000fe4000782f80a */
[C---:B------:R-:W-:Y:S02]  /*04f0*/  LOP3.LUT P0, RZ, R8.reuse, 0x1, RZ, 0xc0, !PT ;  /* 0x0000000108ff7812 */ /* 0x040fe4000780c0ff */
[----:B------:R-:W-:-:S04]  /*0500*/  LOP3.LUT P2, RZ, R8, 0x2, RZ, 0xc0, !PT ;  /* 0x0000000208ff7812 */ /* 0x000fc8000784c0ff */
[----:B------:R-:W-:Y:S02]  /*0510*/  PLOP3.LUT P0, PT, P0, P1, P2, 0xe0, 0x0 ;  /* 0x000000000000781c */ /* 0x000fe40000703c20 */
[----:B------:R-:W-:Y:S02]  /*0520*/  LOP3.LUT P1, RZ, R0, 0x7fffff, RZ, 0xc0, !PT ;  /* 0x007fffff00ff7812 */ /* 0x000fe4000782c0ff */
[----:B------:R-:W-:-:S05]  /*0530*/  SEL R7, RZ, 0x1, !P0 ;  /* 0x00000001ff077807 */ /* 0x000fca0004000000 */
[----:B------:R-:W-:-:S05]  /*0540*/  IMAD.MOV R7, RZ, RZ, -R7 ;  /* 0x000000ffff077224 */ /* 0x000fca00078e0a07 */
[----:B------:R-:W-:Y:S02]  /*0550*/  ISETP.GE.AND P0, PT, R7, RZ, PT ;  /* 0x000000ff0700720c */ /* 0x000fe40003f06270 */
[----:B------:R-:W-:-:S04]  /*0560*/  IADD3 R7, PT, PT, R2, -0xfc, RZ ;  /* 0xffffff0402077810 */ /* 0x000fc80007ffe0ff */
[----:B------:R-:W-:-:S07]  /*0570*/  SHF.R.U32.HI R7, RZ, R7, R10 ;  /* 0x00000007ff077219 */ /* 0x000fce000001160a */
[----:B------:R-:W-:-:S05]  /*0580*/  @!P0 VIADD R7, R7, 0x1 ;  /* 0x0000000107078836 */ /* 0x000fca0000000000 */
[----:B------:R-:W-:-:S04]  /*0590*/  @!P1 SHF.L.U32 R7, R7, 0x1, RZ ;  /* 0x0000000107079819 */ /* 0x000fc800000006ff */
[----:B------:R-:W-:Y:S01]  /*05a0*/  LOP3.LUT R7, R7, 0x80000000, R0, 0xf8, !PT ;  /* 0x8000000007077812 */ /* 0x000fe200078ef800 */
[----:B------:R-:W-:Y:S06]  /*05b0*/  BRA `(.L_x_10) ;  /* 0x0000000000047947 */ /* 0x000fec0003800000 */
.L_x_11:
[----:B------:R0:W1:Y:S02]  /*05c0*/  MUFU.RCP R7, R0 ;  /* 0x0000000000077308 */ /* 0x0000640000001000 */
.L_x_10:
[----:B------:R-:W-:Y:S05]  /*05d0*/  BSYNC.RECONVERGENT B1 ;  /* 0x0000000000017941 */ /* 0x000fea0003800200 */
.L_x_8:
[----:B01----:R-:W-:Y:S01]  /*05e0*/  IMAD.MOV.U32 R0, RZ, RZ, R7 ;  /* 0x000000ffff007224 */ /* 0x003fe200078e0007 */
[----:B------:R-:W-:-:S04]  /*05f0*/  MOV R7, 0x0 ;  /* 0x0000000000077802 */ /* 0x000fc80000000f00 */
[----:B------:R-:W-:Y:S05]  /*0600*/  RET.REL.NODEC R6 `(sigmoid_forward) ;  /* 0xfffffff8067c7950 */ /* 0x000fea0003c3ffff */
.L_x_12:
        /* <DEDUP_REMOVED lines=15> */
.L_x_13:


//--------------------- .nv.shared.reserved.0     --------------------------
	.section	.nv.shared.reserved.0,"aw",@nobits
	.weak		__nv_reservedSMEM_offset_0_alias
	.size		__nv_reservedSMEM_offset_0_alias, 0, 64
	.other		__nv_reservedSMEM_offset_0_alias,@"STO_CUDA_RESERVED_SHARED STV_DEFAULT"
__nv_reservedSMEM_offset_0_alias:
	.zero		0
	.zero		64


//--------------------- .nv.constant0.elu_forward --------------------------
	.section	.nv.constant0.elu_forward,"a",@progbits
	.sectionflags	@""
	.align	4
.nv.constant0.elu_forward:
	.zero		924


//--------------------- .nv.constant0.leakyrelu_forward --------------------------
	.section	.nv.constant0.leakyrelu_forward,"a",@progbits
	.sectionflags	@""
	.align	4
.nv.constant0.leakyrelu_forward:
	.zero		924


//--------------------- .nv.constant0.tanh_forward --------------------------
	.section	.nv.constant0.tanh_forward,"a",@progbits
	.sectionflags	@""
	.align	4
.nv.constant0.tanh_forward:
	.zero		920


//--------------------- .nv.constant0.sigmoid_forward --------------------------
	.section	.nv.constant0.sigmoid_forward,"a",@progbits
	.sectionflags	@""
	.align	4
.nv.constant0.sigmoid_forward:
	.zero		920


//--------------------- SYMBOLS --------------------------

	.type		.nv.reservedSmem.offset0,@object
	.size		.nv.reservedSmem.offset0,0x4
